//
// Generated by NVIDIA NVVM Compiler
//
// Compiler Build ID: CL-36424714
// Cuda compilation tools, release 13.0, V13.0.88
// Based on NVVM 20.0.0
//

.version 9.0
.target sm_100
.address_size 64

	// .globl	_Z6vecAddPfS_S_

.visible .entry _Z6vecAddPfS_S_(
	.param .u64 .ptr .align 1 _Z6vecAddPfS_S__param_0,
	.param .u64 .ptr .align 1 _Z6vecAddPfS_S__param_1,
	.param .u64 .ptr .align 1 _Z6vecAddPfS_S__param_2
)
{
	.reg .b32 	%r<3>;
	.reg .b32 	%f<4>;
	.reg .b64 	%rd<11>;

	ld.param.u64 	%rd1, [_Z6vecAddPfS_S__param_0];
	ld.param.u64 	%rd2, [_Z6vecAddPfS_S__param_1];
	ld.param.u64 	%rd3, [_Z6vecAddPfS_S__param_2];
	cvta.to.global.u64 	%rd4, %rd3;
	cvta.to.global.u64 	%rd5, %rd2;
	cvta.to.global.u64 	%rd6, %rd1;
	mov.u32 	%r1, %tid.x;
	mul.wide.u32 	%rd7, %r1, 4;
	add.s64 	%rd8, %rd6, %rd7;
	mov.b32 	%r2, 0;
	st.global.u32 	[%rd8], %r2;
	cvt.rn.f32.u32 	%f1, %r1;
	add.s64 	%rd9, %rd5, %rd7;
	st.global.f32 	[%rd9], %f1;
	ld.global.f32 	%f2, [%rd8];
	add.f32 	%f3, %f2, %f1;
	add.s64 	%rd10, %rd4, %rd7;
	st.global.f32 	[%rd10], %f3;
	ret;

}
	// .globl	_Z19lcs_length_row_cudaPK6grid_tiii
.visible .entry _Z19lcs_length_row_cudaPK6grid_tiii(
	.param .u64 .ptr .align 1 _Z19lcs_length_row_cudaPK6grid_tiii_param_0,
	.param .u32 _Z19lcs_length_row_cudaPK6grid_tiii_param_1,
	.param .u32 _Z19lcs_length_row_cudaPK6grid_tiii_param_2,
	.param .u32 _Z19lcs_length_row_cudaPK6grid_tiii_param_3
)
{
	.reg .pred 	%p<12>;
	.reg .b16 	%rs<7>;
	.reg .b32 	%r<82>;
	.reg .b64 	%rd<73>;

	ld.param.u64 	%rd13, [_Z19lcs_length_row_cudaPK6grid_tiii_param_0];
	ld.param.u32 	%r77, [_Z19lcs_length_row_cudaPK6grid_tiii_param_1];
	ld.param.u32 	%r34, [_Z19lcs_length_row_cudaPK6grid_tiii_param_3];
	cvta.to.global.u64 	%rd1, %rd13;
	mov.u32 	%r35, %ntid.x;
	mov.u32 	%r36, %ctaid.x;
	mov.u32 	%r37, %tid.x;
	mad.lo.s32 	%r1, %r35, %r36, %r37;
	add.s32 	%r2, %r34, %r77;
	setp.lt.s32 	%p1, %r34, 1;
	@%p1 bra 	$L__BB1_15;
	cvt.s64.s32 	%rd2, %r1;
	add.s32 	%r3, %r77, 1;
	max.s32 	%r38, %r2, %r3;
	sub.s32 	%r39, %r38, %r77;
	and.b32  	%r40, %r39, 1;
	setp.eq.b32 	%p2, %r40, 1;
	not.pred 	%p3, %p2;
	@%p3 bra 	$L__BB1_6;
	sub.s32 	%r41, %r77, %r1;
	ld.global.u64 	%rd14, [%rd1+32];
	cvta.to.global.u64 	%rd3, %rd14;
	ld.global.u32 	%r42, [%rd1];
	add.s32 	%r4, %r42, 1;
	mad.lo.s32 	%r5, %r1, %r42, %r1;
	cvt.s64.s32 	%rd4, %r41;
	ld.global.u64 	%rd15, [%rd1+16];
	cvta.to.global.u64 	%rd16, %rd15;
	add.s64 	%rd17, %rd16, %rd2;
	ld.global.u8 	%rs1, [%rd17+-1];
	ld.global.u64 	%rd18, [%rd1+24];
	cvta.to.global.u64 	%rd19, %rd18;
	add.s64 	%rd20, %rd19, %rd4;
	ld.global.u8 	%rs2, [%rd20];
	setp.eq.s16 	%p4, %rs1, %rs2;
	@%p4 bra 	$L__BB1_4;
	cvt.u32.u64 	%r43, %rd4;
	sub.s32 	%r44, %r5, %r4;
	cvt.s64.s32 	%rd21, %r44;
	add.s64 	%rd22, %rd21, %rd4;
	shl.b64 	%rd23, %rd22, 3;
	add.s64 	%rd24, %rd3, %rd23;
	add.s32 	%r45, %r5, %r43;
	mul.wide.s32 	%rd25, %r45, 8;
	add.s64 	%rd26, %rd3, %rd25;
	ld.global.u32 	%r46, [%rd24+8];
	ld.global.u32 	%r47, [%rd26];
	setp.lt.s32 	%p5, %r46, %r47;
	selp.b32 	%r73, 2, 1, %p5;
	max.s32 	%r74, %r46, %r47;
	bra.uni 	$L__BB1_5;
$L__BB1_4:
	cvt.u32.u64 	%r49, %rd4;
	sub.s32 	%r50, %r5, %r4;
	add.s32 	%r51, %r50, %r49;
	mul.wide.s32 	%rd27, %r51, 8;
	add.s64 	%rd28, %rd3, %rd27;
	ld.global.u32 	%r52, [%rd28];
	add.s32 	%r74, %r52, 1;
	mov.b32 	%r73, 3;
$L__BB1_5:
	cvt.s64.s32 	%rd29, %r5;
	add.s64 	%rd30, %rd29, %rd4;
	shl.b64 	%rd31, %rd30, 3;
	add.s64 	%rd32, %rd3, %rd31;
	st.global.u32 	[%rd32+8], %r74;
	st.global.u32 	[%rd32+12], %r73;
	mov.u32 	%r77, %r3;
$L__BB1_6:
	setp.ge.s32 	%p6, %r3, %r2;
	@%p6 bra 	$L__BB1_15;
	add.s32 	%r76, %r77, -1;
	shl.b64 	%rd33, %rd2, 3;
	sub.s64 	%rd5, 12, %rd33;
	neg.s64 	%rd6, %rd2;
	neg.s32 	%r13, %r1;
$L__BB1_8:
	cvt.s64.s32 	%rd7, %r77;
	mul.wide.s32 	%rd8, %r77, 8;
	add.s64 	%rd9, %rd6, %rd7;
	ld.global.u64 	%rd34, [%rd1+32];
	cvta.to.global.u64 	%rd10, %rd34;
	ld.global.u32 	%r16, [%rd1];
	add.s32 	%r17, %r16, 1;
	mad.lo.s32 	%r18, %r1, %r16, %r1;
	ld.global.u64 	%rd35, [%rd1+16];
	cvta.to.global.u64 	%rd36, %rd35;
	add.s64 	%rd37, %rd36, %rd2;
	ld.global.u8 	%rs3, [%rd37+-1];
	ld.global.u64 	%rd38, [%rd1+24];
	cvta.to.global.u64 	%rd39, %rd38;
	add.s64 	%rd40, %rd39, %rd9;
	ld.global.u8 	%rs4, [%rd40];
	setp.ne.s16 	%p7, %rs3, %rs4;
	@%p7 bra 	$L__BB1_10;
	sub.s32 	%r60, %r18, %r16;
	add.s32 	%r61, %r13, %r76;
	add.s32 	%r62, %r61, %r60;
	mul.wide.s32 	%rd47, %r62, 8;
	add.s64 	%rd48, %rd10, %rd47;
	ld.global.u32 	%r63, [%rd48];
	add.s32 	%r79, %r63, 1;
	mov.b32 	%r78, 3;
	bra.uni 	$L__BB1_11;
$L__BB1_10:
	sub.s32 	%r53, %r18, %r17;
	mul.wide.s32 	%rd41, %r53, 8;
	add.s64 	%rd42, %rd8, %rd41;
	add.s64 	%rd43, %rd10, %rd42;
	add.s64 	%rd44, %rd43, %rd5;
	add.s32 	%r54, %r13, %r76;
	add.s32 	%r55, %r54, %r18;
	add.s32 	%r56, %r55, 1;
	mul.wide.s32 	%rd45, %r56, 8;
	add.s64 	%rd46, %rd10, %rd45;
	ld.global.u32 	%r57, [%rd44+-4];
	ld.global.u32 	%r58, [%rd46];
	setp.lt.s32 	%p8, %r57, %r58;
	selp.b32 	%r78, 2, 1, %p8;
	max.s32 	%r79, %r57, %r58;
$L__BB1_11:
	mul.wide.s32 	%rd49, %r18, 8;
	add.s64 	%rd50, %rd8, %rd49;
	add.s64 	%rd51, %rd10, %rd50;
	add.s64 	%rd52, %rd51, %rd5;
	st.global.u32 	[%rd52+-4], %r79;
	st.global.u32 	[%rd52], %r78;
	ld.global.u64 	%rd53, [%rd1+32];
	cvta.to.global.u64 	%rd11, %rd53;
	ld.global.u32 	%r64, [%rd1];
	add.s32 	%r24, %r64, 1;
	mad.lo.s32 	%r25, %r1, %r64, %r1;
	cvt.s64.s32 	%rd54, %r25;
	add.s64 	%rd55, %rd7, %rd54;
	shl.b64 	%rd56, %rd55, 3;
	add.s64 	%rd57, %rd11, %rd56;
	add.s64 	%rd12, %rd57, %rd5;
	ld.global.u64 	%rd58, [%rd1+16];
	cvta.to.global.u64 	%rd59, %rd58;
	add.s64 	%rd60, %rd59, %rd2;
	ld.global.u8 	%rs5, [%rd60+-1];
	ld.global.u64 	%rd61, [%rd1+24];
	cvta.to.global.u64 	%rd62, %rd61;
	add.s64 	%rd63, %rd62, %rd9;
	ld.global.u8 	%rs6, [%rd63+1];
	setp.eq.s16 	%p9, %rs5, %rs6;
	@%p9 bra 	$L__BB1_13;
	sub.s32 	%r65, %r25, %r24;
	cvt.s64.s32 	%rd64, %r65;
	add.s64 	%rd65, %rd7, %rd64;
	shl.b64 	%rd66, %rd65, 3;
	add.s64 	%rd67, %rd11, %rd66;
	add.s64 	%rd68, %rd67, %rd5;
	ld.global.u32 	%r66, [%rd68+4];
	ld.global.u32 	%r67, [%rd12+-4];
	setp.lt.s32 	%p10, %r66, %r67;
	selp.b32 	%r80, 2, 1, %p10;
	max.s32 	%r81, %r66, %r67;
	bra.uni 	$L__BB1_14;
$L__BB1_13:
	sub.s32 	%r69, %r25, %r24;
	mul.wide.s32 	%rd69, %r69, 8;
	add.s64 	%rd70, %rd8, %rd69;
	add.s64 	%rd71, %rd11, %rd70;
	add.s64 	%rd72, %rd71, %rd5;
	ld.global.u32 	%r70, [%rd72+-4];
	add.s32 	%r81, %r70, 1;
	mov.b32 	%r80, 3;
$L__BB1_14:
	cvt.u32.u64 	%r71, %rd7;
	st.global.u32 	[%rd12+4], %r81;
	st.global.u32 	[%rd12+8], %r80;
	add.s32 	%r77, %r71, 2;
	add.s32 	%r32, %r76, 2;
	add.s32 	%r72, %r76, 3;
	setp.lt.s32 	%p11, %r72, %r2;
	mov.u32 	%r76, %r32;
	@%p11 bra 	$L__BB1_8;
$L__BB1_15:
	ret;

}
	// .globl	_Z18lcs_backtrack_cudaPK6grid_tiiiPc
.visible .entry _Z18lcs_backtrack_cudaPK6grid_tiiiPc(
	.param .u64 .ptr .align 1 _Z18lcs_backtrack_cudaPK6grid_tiiiPc_param_0,
	.param .u32 _Z18lcs_backtrack_cudaPK6grid_tiiiPc_param_1,
	.param .u32 _Z18lcs_backtrack_cudaPK6grid_tiiiPc_param_2,
	.param .u32 _Z18lcs_backtrack_cudaPK6grid_tiiiPc_param_3,
	.param .u64 .ptr .align 1 _Z18lcs_backtrack_cudaPK6grid_tiiiPc_param_4
)
{
	.reg .pred 	%p<8>;
	.reg .b16 	%rs<3>;
	.reg .b32 	%r<27>;
	.reg .b64 	%rd<20>;

	ld.param.u64 	%rd6, [_Z18lcs_backtrack_cudaPK6grid_tiiiPc_param_0];
	ld.param.u32 	%r25, [_Z18lcs_backtrack_cudaPK6grid_tiiiPc_param_1];
	ld.param.u32 	%r24, [_Z18lcs_backtrack_cudaPK6grid_tiiiPc_param_2];
	ld.param.u64 	%rd7, [_Z18lcs_backtrack_cudaPK6grid_tiiiPc_param_4];
	cvta.to.global.u64 	%rd1, %rd6;
	cvta.to.global.u64 	%rd2, %rd7;
	mov.b64 	%rd19, 0;
	min.s32 	%r15, %r25, %r24;
	setp.lt.s32 	%p1, %r15, 1;
	@%p1 bra 	$L__BB2_9;
	mov.b32 	%r26, 0;
$L__BB2_2:
	ld.global.u64 	%rd8, [%rd1+32];
	cvta.to.global.u64 	%rd9, %rd8;
	ld.global.u32 	%r17, [%rd1];
	mad.lo.s32 	%r18, %r25, %r17, %r25;
	add.s32 	%r19, %r18, %r24;
	mul.wide.s32 	%rd10, %r19, 8;
	add.s64 	%rd11, %rd9, %rd10;
	ld.global.u32 	%r4, [%rd11+4];
	setp.eq.s32 	%p2, %r4, 1;
	@%p2 bra 	$L__BB2_5;
	setp.ne.s32 	%p3, %r4, 3;
	@%p3 bra 	$L__BB2_6;
	ld.global.u64 	%rd12, [%rd1+16];
	cvta.to.global.u64 	%rd13, %rd12;
	add.s32 	%r25, %r25, -1;
	cvt.u64.u32 	%rd14, %r25;
	add.s64 	%rd15, %rd13, %rd14;
	ld.global.u8 	%rs1, [%rd15];
	add.s32 	%r6, %r26, 1;
	cvt.s64.s32 	%rd16, %r26;
	add.s64 	%rd17, %rd2, %rd16;
	st.global.u8 	[%rd17], %rs1;
	add.s32 	%r24, %r24, -1;
	mov.u32 	%r26, %r6;
	bra.uni 	$L__BB2_7;
$L__BB2_5:
	add.s32 	%r25, %r25, -1;
	bra.uni 	$L__BB2_7;
$L__BB2_6:
	setp.eq.s32 	%p4, %r4, 2;
	selp.s32 	%r20, -1, 0, %p4;
	add.s32 	%r24, %r24, %r20;
$L__BB2_7:
	setp.ne.s32 	%p5, %r25, 0;
	setp.ne.s32 	%p6, %r24, 0;
	and.pred  	%p7, %p5, %p6;
	@%p7 bra 	$L__BB2_2;
	cvt.s64.s32 	%rd19, %r26;
$L__BB2_9:
	add.s64 	%rd18, %rd2, %rd19;
	mov.b16 	%rs2, 0;
	st.global.u8 	[%rd18], %rs2;
	ret;

}


// ===== COMPILED SASS (sm_100) =====

	.target	sm_100

	.elftype	@"ET_EXEC"


//--------------------- .note.nv.tkinfo           --------------------------
	.section	.note.nv.tkinfo,"",@"SHT_NOTE"
	.sectionflags	@"SHF_NOTE_NV_TKINFO"
	.tkinfo
        /*0018*/ 	.word	0x00000002
        /*0030*/ 	.string	""
        /*0030*/ 	.string	"ptxas"
        /*0030*/ 	.string	"Cuda compilation tools, release 13.0, V13.0.88"
        /*0030*/ 	.string	"Build cuda_13.0.r13.0/compiler.36424714_0"
        /*0030*/ 	.string	"-arch sm_100 -m 64 "



//--------------------- .note.nv.cuinfo           --------------------------
	.section	.note.nv.cuinfo,"",@"SHT_NOTE"
	.sectionflags	@"SHF_NOTE_NV_CUINFO"
        /*0018*/ 	.short	0x0002
        /*001a*/ 	.short	0x0064
        /*001c*/ 	.short	0x0082
	.zero		2


//--------------------- .nv.info                  --------------------------
	.section	.nv.info,"",@"SHT_CUDA_INFO"
	.align	4


	//----- nvinfo : EIATTR_REGCOUNT
	.align		4
        /*0000*/ 	.byte	0x04, 0x2f
        /*0002*/ 	.short	(.L_1 - .L_0)
	.align		4
.L_0:
        /*0004*/ 	.word	index@(_Z6vecAddPfS_S_)
        /*0008*/ 	.word	0x0000000e


	//----- nvinfo : EIATTR_FRAME_SIZE
	.align		4
.L_1:
        /*000c*/ 	.byte	0x04, 0x11
        /*000e*/ 	.short	(.L_3 - .L_2)
	.align		4
.L_2:
        /*0010*/ 	.word	index@(_Z6vecAddPfS_S_)
        /*0014*/ 	.word	0x00000000


	//----- nvinfo : EIATTR_REGCOUNT
	.align		4
.L_3:
        /*0018*/ 	.byte	0x04, 0x2f
        /*001a*/ 	.short	(.L_5 - .L_4)
	.align		4
.L_4:
        /*001c*/ 	.word	index@(_Z19lcs_length_row_cudaPK6grid_tiii)
        /*0020*/ 	.word	0x00000020


	//----- nvinfo : EIATTR_FRAME_SIZE
	.align		4
.L_5:
        /*0024*/ 	.byte	0x04, 0x11
        /*0026*/ 	.short	(.L_7 - .L_6)
	.align		4
.L_6:
        /*0028*/ 	.word	index@(_Z19lcs_length_row_cudaPK6grid_tiii)
        /*002c*/ 	.word	0x00000000


	//----- nvinfo : EIATTR_REGCOUNT
	.align		4
.L_7:
        /*0030*/ 	.byte	0x04, 0x2f
        /*0032*/ 	.short	(.L_9 - .L_8)
	.align		4
.L_8:
        /*0034*/ 	.word	index@(_Z18lcs_backtrack_cudaPK6grid_tiiiPc)
        /*0038*/ 	.word	0x0000000c


	//----- nvinfo : EIATTR_FRAME_SIZE
	.align		4
.L_9:
        /*003c*/ 	.byte	0x04, 0x11
        /*003e*/ 	.short	(.L_11 - .L_10)
	.align		4
.L_10:
        /*0040*/ 	.word	index@(_Z18lcs_backtrack_cudaPK6grid_tiiiPc)
        /*0044*/ 	.word	0x00000000


	//----- nvinfo : EIATTR_MIN_STACK_SIZE
	.align		4
.L_11:
        /*0048*/ 	.byte	0x04, 0x12
        /*004a*/ 	.short	(.L_13 - .L_12)
	.align		4
.L_12:
        /*004c*/ 	.word	index@(_Z18lcs_backtrack_cudaPK6grid_tiiiPc)
        /*0050*/ 	.word	0x00000000


	//----- nvinfo : EIATTR_MIN_STACK_SIZE
	.align		4
.L_13:
        /*0054*/ 	.byte	0x04, 0x12
        /*0056*/ 	.short	(.L_15 - .L_14)
	.align		4
.L_14:
        /*0058*/ 	.word	index@(_Z19lcs_length_row_cudaPK6grid_tiii)
        /*005c*/ 	.word	0x00000000


	//----- nvinfo : EIATTR_MIN_STACK_SIZE
	.align		4
.L_15:
        /*0060*/ 	.byte	0x04, 0x12
        /*0062*/ 	.short	(.L_17 - .L_16)
	.align		4
.L_16:
        /*0064*/ 	.word	index@(_Z6vecAddPfS_S_)
        /*0068*/ 	.word	0x00000000
.L_17:


//--------------------- .nv.compat                --------------------------
	.section	.nv.compat,"",@"SHT_CUDA_COMPAT_INFO"
	.align	4
        /*0000*/ 	.byte	0x02, 0x09, 0x00, 0x00, 0x02, 0x02, 0x01, 0x00, 0x02, 0x05, 0x05, 0x00, 0x03, 0x07, 0x01, 0x01
        /*0010*/ 	.byte	0x02, 0x03, 0x00, 0x00, 0x02, 0x06, 0x01, 0x00, 0x04, 0x0b, 0x08, 0x00, 0x09, 0x00, 0x00, 0x00
        /*0020*/ 	.byte	0x00, 0x00, 0x00, 0x00


//--------------------- .nv.info._Z18lcs_backtrack_cudaPK6grid_tiiiPc --------------------------
	.section	.nv.info._Z18lcs_backtrack_cudaPK6grid_tiiiPc,"",@"SHT_CUDA_INFO"
	.sectionflags	@""
	.align	4


	//----- nvinfo : EIATTR_CUDA_API_VERSION
	.align		4
        /*0000*/ 	.byte	0x04, 0x37
        /*0002*/ 	.short	(.L_19 - .L_18)
.L_18:
        /*0004*/ 	.word	0x00000082


	//----- nvinfo : EIATTR_KPARAM_INFO
	.align		4
.L_19:
        /*0008*/ 	.byte	0x04, 0x17
        /*000a*/ 	.short	(.L_21 - .L_20)
.L_20:
        /*000c*/ 	.word	0x00000000
        /*0010*/ 	.short	0x0004
        /*0012*/ 	.short	0x0018
        /*0014*/ 	.byte	0x00, 0xf5, 0x21, 0x00


	//----- nvinfo : EIATTR_KPARAM_INFO
	.align		4
.L_21:
        /*0018*/ 	.byte	0x04, 0x17
        /*001a*/ 	.short	(.L_23 - .L_22)
.L_22:
        /*001c*/ 	.word	0x00000000
        /*0020*/ 	.short	0x0003
        /*0022*/ 	.short	0x0010
        /*0024*/ 	.byte	0x00, 0xf0, 0x11, 0x00


	//----- nvinfo : EIATTR_KPARAM_INFO
	.align		4
.L_23:
        /*0028*/ 	.byte	0x04, 0x17
        /*002a*/ 	.short	(.L_25 - .L_24)
.L_24:
        /*002c*/ 	.word	0x00000000
        /*0030*/ 	.short	0x0002
        /*0032*/ 	.short	0x000c
        /*0034*/ 	.byte	0x00, 0xf0, 0x11, 0x00


	//----- nvinfo : EIATTR_KPARAM_INFO
	.align		4
.L_25:
        /*0038*/ 	.byte	0x04, 0x17
        /*003a*/ 	.short	(.L_27 - .L_26)
.L_26:
        /*003c*/ 	.word	0x00000000
        /*0040*/ 	.short	0x0001
        /*0042*/ 	.short	0x0008
        /*0044*/ 	.byte	0x00, 0xf0, 0x11, 0x00


	//----- nvinfo : EIATTR_KPARAM_INFO
	.align		4
.L_27:
        /*0048*/ 	.byte	0x04, 0x17
        /*004a*/ 	.short	(.L_29 - .L_28)
.L_28:
        /*004c*/ 	.word	0x00000000
        /*0050*/ 	.short	0x0000
        /*0052*/ 	.short	0x0000
        /*0054*/ 	.byte	0x00, 0xf5, 0x21, 0x00


	//----- nvinfo : EIATTR_SPARSE_MMA_MASK
	.align		4
.L_29:
        /*0058*/ 	.byte	0x03, 0x50
        /*005a*/ 	.short	0x0000


	//----- nvinfo : EIATTR_MAXREG_COUNT
	.align		4
        /*005c*/ 	.byte	0x03, 0x1b
        /*005e*/ 	.short	0x00ff


	//----- nvinfo : EIATTR_MERCURY_ISA_VERSION
	.align		4
        /*0060*/ 	.byte	0x03, 0x5f
        /*0062*/ 	.short	0x0101


	//----- nvinfo : EIATTR_VRC_CTA_INIT_COUNT
	.align		4
        /*0064*/ 	.byte	0x02, 0x4a
	.zero		1
	.zero		1


	//----- nvinfo : EIATTR_EXIT_INSTR_OFFSETS
	.align		4
        /*0068*/ 	.byte	0x04, 0x1c
        /*006a*/ 	.short	(.L_31 - .L_30)


	//   ....[0]....
.L_30:
        /*006c*/ 	.word	0x00000360


	//----- nvinfo : EIATTR_CBANK_PARAM_SIZE
	.align		4
.L_31:
        /*0070*/ 	.byte	0x03, 0x19
        /*0072*/ 	.short	0x0020


	//----- nvinfo : EIATTR_PARAM_CBANK
	.align		4
        /*0074*/ 	.byte	0x04, 0x0a
        /*0076*/ 	.short	(.L_33 - .L_32)
	.align		4
.L_32:
        /*0078*/ 	.word	index@(.nv.constant0._Z18lcs_backtrack_cudaPK6grid_tiiiPc)
        /*007c*/ 	.short	0x0380
        /*007e*/ 	.short	0x0020


	//----- nvinfo : EIATTR_SW_WAR
	.align		4
.L_33:
        /*0080*/ 	.byte	0x04, 0x36
        /*0082*/ 	.short	(.L_35 - .L_34)
.L_34:
        /*0084*/ 	.word	0x00000008
.L_35:


//--------------------- .nv.info._Z19lcs_length_row_cudaPK6grid_tiii --------------------------
	.section	.nv.info._Z19lcs_length_row_cudaPK6grid_tiii,"",@"SHT_CUDA_INFO"
	.sectionflags	@""
	.align	4


	//----- nvinfo : EIATTR_CUDA_API_VERSION
	.align		4
        /*0000*/ 	.byte	0x04, 0x37
        /*0002*/ 	.short	(.L_37 - .L_36)
.L_36:
        /*0004*/ 	.word	0x00000082


	//----- nvinfo : EIATTR_KPARAM_INFO
	.align		4
.L_37:
        /*0008*/ 	.byte	0x04, 0x17
        /*000a*/ 	.short	(.L_39 - .L_38)
.L_38:
        /*000c*/ 	.word	0x00000000
        /*0010*/ 	.short	0x0003
        /*0012*/ 	.short	0x0010
        /*0014*/ 	.byte	0x00, 0xf0, 0x11, 0x00


	//----- nvinfo : EIATTR_KPARAM_INFO
	.align		4
.L_39:
        /*0018*/ 	.byte	0x04, 0x17
        /*001a*/ 	.short	(.L_41 - .L_40)
.L_40:
        /*001c*/ 	.word	0x00000000
        /*0020*/ 	.short	0x0002
        /*0022*/ 	.short	0x000c
        /*0024*/ 	.byte	0x00, 0xf0, 0x11, 0x00


	//----- nvinfo : EIATTR_KPARAM_INFO
	.align		4
.L_41:
        /*0028*/ 	.byte	0x04, 0x17
        /*002a*/ 	.short	(.L_43 - .L_42)
.L_42:
        /*002c*/ 	.word	0x00000000
        /*0030*/ 	.short	0x0001
        /*0032*/ 	.short	0x0008
        /*0034*/ 	.byte	0x00, 0xf0, 0x11, 0x00


	//----- nvinfo : EIATTR_KPARAM_INFO
	.align		4
.L_43:
        /*0038*/ 	.byte	0x04, 0x17
        /*003a*/ 	.short	(.L_45 - .L_44)
.L_44:
        /*003c*/ 	.word	0x00000000
        /*0040*/ 	.short	0x0000
        /*0042*/ 	.short	0x0000
        /*0044*/ 	.byte	0x00, 0xf5, 0x21, 0x00


	//----- nvinfo : EIATTR_SPARSE_MMA_MASK
	.align		4
.L_45:
        /*0048*/ 	.byte	0x03, 0x50
        /*004a*/ 	.short	0x0000


	//----- nvinfo : EIATTR_MAXREG_COUNT
	.align		4
        /*004c*/ 	.byte	0x03, 0x1b
        /*004e*/ 	.short	0x00ff


	//----- nvinfo : EIATTR_MERCURY_ISA_VERSION
	.align		4
        /*0050*/ 	.byte	0x03, 0x5f
        /*0052*/ 	.short	0x0101


	//----- nvinfo : EIATTR_VRC_CTA_INIT_COUNT
	.align		4
        /*0054*/ 	.byte	0x02, 0x4a
	.zero		1
	.zero		1


	//----- nvinfo : EIATTR_EXIT_INSTR_OFFSETS
	.align		4
        /*0058*/ 	.byte	0x04, 0x1c
        /*005a*/ 	.short	(.L_47 - .L_46)


	//   ....[0]....
.L_46:
        /*005c*/ 	.word	0x00000040


	//   ....[1]....
        /*0060*/ 	.word	0x000003e0


	//   ....[2]....
        /*0064*/ 	.word	0x00000990


	//----- nvinfo : EIATTR_CBANK_PARAM_SIZE
	.align		4
.L_47:
        /*0068*/ 	.byte	0x03, 0x19
        /*006a*/ 	.short	0x0014


	//----- nvinfo : EIATTR_PARAM_CBANK
	.align		4
        /*006c*/ 	.byte	0x04, 0x0a
        /*006e*/ 	.short	(.L_49 - .L_48)
	.align		4
.L_48:
        /*0070*/ 	.word	index@(.nv.constant0._Z19lcs_length_row_cudaPK6grid_tiii)
        /*0074*/ 	.short	0x0380
        /*0076*/ 	.short	0x0014


	//----- nvinfo : EIATTR_SW_WAR
	.align		4
.L_49:
        /*0078*/ 	.byte	0x04, 0x36
        /*007a*/ 	.short	(.L_51 - .L_50)
.L_50:
        /*007c*/ 	.word	0x00000008
.L_51:


//--------------------- .nv.info._Z6vecAddPfS_S_  --------------------------
	.section	.nv.info._Z6vecAddPfS_S_,"",@"SHT_CUDA_INFO"
	.sectionflags	@""
	.align	4


	//----- nvinfo : EIATTR_CUDA_API_VERSION
	.align		4
        /*0000*/ 	.byte	0x04, 0x37
        /*0002*/ 	.short	(.L_53 - .L_52)
.L_52:
        /*0004*/ 	.word	0x00000082


	//----- nvinfo : EIATTR_KPARAM_INFO
	.align		4
.L_53:
        /*0008*/ 	.byte	0x04, 0x17
        /*000a*/ 	.short	(.L_55 - .L_54)
.L_54:
        /*000c*/ 	.word	0x00000000
        /*0010*/ 	.short	0x0002
        /*0012*/ 	.short	0x0010
        /*0014*/ 	.byte	0x00, 0xf5, 0x21, 0x00


	//----- nvinfo : EIATTR_KPARAM_INFO
	.align		4
.L_55:
        /*0018*/ 	.byte	0x04, 0x17
        /*001a*/ 	.short	(.L_57 - .L_56)
.L_56:
        /*001c*/ 	.word	0x00000000
        /*0020*/ 	.short	0x0001
        /*0022*/ 	.short	0x0008
        /*0024*/ 	.byte	0x00, 0xf5, 0x21, 0x00


	//----- nvinfo : EIATTR_KPARAM_INFO
	.align		4
.L_57:
        /*0028*/ 	.byte	0x04, 0x17
        /*002a*/ 	.short	(.L_59 - .L_58)
.L_58:
        /*002c*/ 	.word	0x00000000
        /*0030*/ 	.short	0x0000
        /*0032*/ 	.short	0x0000
        /*0034*/ 	.byte	0x00, 0xf5, 0x21, 0x00


	//----- nvinfo : EIATTR_SPARSE_MMA_MASK
	.align		4
.L_59:
        /*0038*/ 	.byte	0x03, 0x50
        /*003a*/ 	.short	0x0000


	//----- nvinfo : EIATTR_MAXREG_COUNT
	.align		4
        /*003c*/ 	.byte	0x03, 0x1b
        /*003e*/ 	.short	0x00ff


	//----- nvinfo : EIATTR_MERCURY_ISA_VERSION
	.align		4
        /*0040*/ 	.byte	0x03, 0x5f
        /*0042*/ 	.short	0x0101


	//----- nvinfo : EIATTR_VRC_CTA_INIT_COUNT
	.align		4
        /*0044*/ 	.byte	0x02, 0x4a
	.zero		1
	.zero		1


	//----- nvinfo : EIATTR_EXIT_INSTR_OFFSETS
	.align		4
        /*0048*/ 	.byte	0x04, 0x1c
        /*004a*/ 	.short	(.L_61 - .L_60)


	//   ....[0]....
.L_60:
        /*004c*/ 	.word	0x000000f0


	//----- nvinfo : EIATTR_CBANK_PARAM_SIZE
	.align		4
.L_61:
        /*0050*/ 	.byte	0x03, 0x19
        /*0052*/ 	.short	0x0018


	//----- nvinfo : EIATTR_PARAM_CBANK
	.align		4
        /*0054*/ 	.byte	0x04, 0x0a
        /*0056*/ 	.short	(.L_63 - .L_62)
	.align		4
.L_62:
        /*0058*/ 	.word	index@(.nv.constant0._Z6vecAddPfS_S_)
        /*005c*/ 	.short	0x0380
        /*005e*/ 	.short	0x0018


	//----- nvinfo : EIATTR_SW_WAR
	.align		4
.L_63:
        /*0060*/ 	.byte	0x04, 0x36
        /*0062*/ 	.short	(.L_65 - .L_64)
.L_64:
        /*0064*/ 	.word	0x00000008
.L_65:


//--------------------- .nv.callgraph             --------------------------
	.section	.nv.callgraph,"",@"SHT_CUDA_CALLGRAPH"
	.align	4
	.sectionentsize	8
	.align		4
        /*0000*/ 	.word	0x00000000
	.align		4
        /*0004*/ 	.word	0xffffffff
	.align		4
        /*0008*/ 	.word	0x00000000
	.align		4
        /*000c*/ 	.word	0xfffffffe
	.align		4
        /*0010*/ 	.word	0x00000000
	.align		4
        /*0014*/ 	.word	0xfffffffd
	.align		4
        /*0018*/ 	.word	0x00000000
	.align		4
        /*001c*/ 	.word	0xfffffffc


//--------------------- .text._Z18lcs_backtrack_cudaPK6grid_tiiiPc --------------------------
	.section	.text._Z18lcs_backtrack_cudaPK6grid_tiiiPc,"ax",@progbits
	.align	128
        .global         _Z18lcs_backtrack_cudaPK6grid_tiiiPc
        .type           _Z18lcs_backtrack_cudaPK6grid_tiiiPc,@function
        .size           _Z18lcs_backtrack_cudaPK6grid_tiiiPc,(.L_x_10 - _Z18lcs_backtrack_cudaPK6grid_tiiiPc)
        .other          _Z18lcs_backtrack_cudaPK6grid_tiiiPc,@"STO_CUDA_ENTRY STV_DEFAULT"
_Z18lcs_backtrack_cudaPK6grid_tiiiPc:
.text._Z18lcs_backtrack_cudaPK6grid_tiiiPc:
[----:B------:R-:W-:Y:S01]  /*0000*/  LDC R1, c[0x0][0x37c] ;  /* 0x0000df00ff017b82 */ /* 0x000fe20000000800 */
[----:B------:R-:W0:Y:S01]  /*0010*/  LDCU.64 UR4, c[0x0][0x388] ;  /* 0x00007100ff0477ac */ /* 0x000e220008000a00 */
[----:B------:R-:W1:Y:S01]  /*0020*/  LDCU.64 UR8, c[0x0][0x358] ;  /* 0x00006b00ff0877ac */ /* 0x000e620008000a00 */
[----:B0-----:R-:W-:-:S04]  /*0030*/  UISETP.LT.AND UP0, UPT, UR4, UR5, UPT ;  /* 0x000000050400728c */ /* 0x001fc8000bf01270 */
[----:B------:R-:W-:-:S03]  /*0040*/  USEL UR4, UR4, UR5, UP0 ;  /* 0x0000000504047287 */ /* 0x000fc60008000000 */
[----:B------:R-:W-:Y:S01]  /*0050*/  UMOV UR5, URZ ;  /* 0x000000ff00057c82 */ /* 0x000fe20008000000 */
[----:B------:R-:W-:-:S03]  /*0060*/  UISETP.GE.AND UP0, UPT, UR4, 0x1, UPT ;  /* 0x000000010400788c */ /* 0x000fc6000bf06270 */
[----:B------:R-:W-:-:S06]  /*0070*/  UMOV UR4, URZ ;  /* 0x000000ff00047c82 */ /* 0x000fcc0008000000 */
[----:B-1----:R-:W-:Y:S05]  /*0080*/  BRA.U !UP0, `(.L_x_0) ;  /* 0x00000001089c7547 */ /* 0x002fea000b800000 */
[----:B------:R-:W0:Y:S01]  /*0090*/  LDC.64 R4, c[0x0][0x380] ;  /* 0x0000e000ff047b82 */ /* 0x000e220000000a00 */
[----:B------:R-:W1:Y:S01]  /*00a0*/  LDCU.64 UR4, c[0x0][0x388] ;  /* 0x00007100ff0477ac */ /* 0x000e620008000a00 */
[----:B------:R-:W2:Y:S01]  /*00b0*/  LDCU.64 UR10, c[0x0][0x398] ;  /* 0x00007300ff0a77ac */ /* 0x000ea20008000a00 */
[----:B-1----:R-:W-:Y:S02]  /*00c0*/  IMAD.U32 R0, RZ, RZ, UR5 ;  /* 0x00000005ff007e24 */ /* 0x002fe4000f8e00ff */
[----:B------:R-:W-:Y:S01]  /*00d0*/  IMAD.U32 R9, RZ, RZ, UR4 ;  /* 0x00000004ff097e24 */ /* 0x000fe2000f8e00ff */
[----:B--2---:R-:W-:-:S06]  /*00e0*/  UMOV UR4, URZ ;  /* 0x000000ff00047c82 */ /* 0x004fcc0008000000 */
.L_x_4:
[----:B0-----:R-:W2:Y:S04]  /*00f0*/  LDG.E R6, desc[UR8][R4.64] ;  /* 0x0000000804067981 */ /* 0x001ea8000c1e1900 */
[----:B------:R-:W3:Y:S01]  /*0100*/  LDG.E.64 R2, desc[UR8][R4.64+0x20] ;  /* 0x0000200804027981 */ /* 0x000ee2000c1e1b00 */
[----:B--2---:R-:W-:-:S05]  /*0110*/  IMAD R7, R9, R6, R9 ;  /* 0x0000000609077224 */ /* 0x004fca00078e0209 */
[----:B------:R-:W-:-:S05]  /*0120*/  IADD3 R7, PT, PT, R0, R7, RZ ;  /* 0x0000000700077210 */ /* 0x000fca0007ffe0ff */
[----:B---3--:R-:W-:-:S06]  /*0130*/  IMAD.WIDE R2, R7, 0x8, R2 ;  /* 0x0000000807027825 */ /* 0x008fcc00078e0202 */
[----:B------:R-:W2:Y:S02]  /*0140*/  LDG.E R2, desc[UR8][R2.64+0x4] ;  /* 0x0000040802027981 */ /* 0x000ea4000c1e1900 */
[----:B--2---:R-:W-:-:S13]  /*0150*/  ISETP.NE.AND P0, PT, R2, 0x1, PT ;  /* 0x000000010200780c */ /* 0x004fda0003f05270 */
[----:B------:R-:W-:Y:S05]  /*0160*/  @!P0 BRA `(.L_x_1) ;  /* 0x0000000000508947 */ /* 0x000fea0003800000 */
[----:B------:R-:W-:-:S13]  /*0170*/  ISETP.NE.AND P0, PT, R2, 0x3, PT ;  /* 0x000000030200780c */ /* 0x000fda0003f05270 */
[----:B------:R-:W-:Y:S05]  /*0180*/  @P0 BRA `(.L_x_2) ;  /* 0x0000000000340947 */ /* 0x000fea0003800000 */
[----:B------:R-:W2:Y:S01]  /*0190*/  LDG.E.64 R2, desc[UR8][R4.64+0x10] ;  /* 0x0000100804027981 */ /* 0x000ea2000c1e1b00 */
[----:B------:R-:W-:Y:S01]  /*01a0*/  VIADD R9, R9, 0xffffffff ;  /* 0xffffffff09097836 */ /* 0x000fe20000000000 */
[----:B------:R-:W-:-:S04]  /*01b0*/  UIADD3 UR5, UP0, UPT, UR4, UR10, URZ ;  /* 0x0000000a04057290 */ /* 0x000fc8000ff1e0ff */
[----:B--2---:R-:W-:-:S05]  /*01c0*/  IADD3 R2, P0, PT, R2, R9, RZ ;  /* 0x0000000902027210 */ /* 0x004fca0007f1e0ff */
[----:B------:R-:W-:-:S06]  /*01d0*/  IMAD.X R3, RZ, RZ, R3, P0 ;  /* 0x000000ffff037224 */ /* 0x000fcc00000e0603 */
[----:B------:R-:W2:Y:S01]  /*01e0*/  LDG.E.U8 R3, desc[UR8][R2.64] ;  /* 0x0000000802037981 */ /* 0x000ea2000c1e1100 */
[----:B------:R-:W-:Y:S01]  /*01f0*/  ULEA.HI.X.SX32 UR6, UR4, UR11, 0x1, UP0 ;  /* 0x0000000b04067291 */ /* 0x000fe200080f0eff */
[----:B------:R-:W-:Y:S01]  /*0200*/  MOV R6, UR5 ;  /* 0x0000000500067c02 */ /* 0x000fe20008000f00 */
[----:B------:R-:W-:Y:S01]  /*0210*/  UIADD3 UR4, UPT, UPT, UR4, 0x1, URZ ;  /* 0x0000000104047890 */ /* 0x000fe2000fffe0ff */
[----:B------:R-:W-:-:S03]  /*0220*/  IADD3 R0, PT, PT, R0, -0x1, RZ ;  /* 0xffffffff00007810 */ /* 0x000fc60007ffe0ff */
[----:B------:R-:W-:-:S05]  /*0230*/  IMAD.U32 R7, RZ, RZ, UR6 ;  /* 0x00000006ff077e24 */ /* 0x000fca000f8e00ff */
[----:B--2---:R0:W-:Y:S01]  /*0240*/  STG.E.U8 desc[UR8][R6.64], R3 ;  /* 0x0000000306007986 */ /* 0x0041e2000c101108 */
[----:B------:R-:W-:Y:S05]  /*0250*/  BRA `(.L_x_3) ;  /* 0x0000000000187947 */ /* 0x000fea0003800000 */
.L_x_2:
[----:B------:R-:W-:Y:S01]  /*0260*/  ISETP.NE.AND P0, PT, R2, 0x2, PT ;  /* 0x000000020200780c */ /* 0x000fe20003f05270 */
[----:B------:R-:W-:-:S12]  /*0270*/  VIADD R2, R0, 0xffffffff ;  /* 0xffffffff00027836 */ /* 0x000fd80000000000 */
[----:B------:R-:W-:-:S05]  /*0280*/  @P0 IADD3 R2, PT, PT, R0, RZ, RZ ;  /* 0x000000ff00020210 */ /* 0x000fca0007ffe0ff */
[----:B------:R-:W-:Y:S01]  /*0290*/  IMAD.MOV.U32 R0, RZ, RZ, R2 ;  /* 0x000000ffff007224 */ /* 0x000fe200078e0002 */
[----:B------:R-:W-:Y:S06]  /*02a0*/  BRA `(.L_x_3) ;  /* 0x0000000000047947 */ /* 0x000fec0003800000 */
.L_x_1:
[----:B------:R-:W-:-:S07]  /*02b0*/  IADD3 R9, PT, PT, R9, -0x1, RZ ;  /* 0xffffffff09097810 */ /* 0x000fce0007ffe0ff */
.L_x_3:
[----:B------:R-:W-:Y:S02]  /*02c0*/  ISETP.NE.AND P0, PT, R0, RZ, PT ;  /* 0x000000ff0000720c */ /* 0x000fe40003f05270 */
[----:B------:R-:W-:-:S13]  /*02d0*/  ISETP.NE.AND P1, PT, R9, RZ, PT ;  /* 0x000000ff0900720c */ /* 0x000fda0003f25270 */
[----:B------:R-:W-:Y:S05]  /*02e0*/  @P0 BRA P1, `(.L_x_4) ;  /* 0xfffffffc00800947 */ /* 0x000fea000083ffff */
[----:B------:R-:W-:-:S12]  /*02f0*/  USHF.R.S32.HI UR5, URZ, 0x1f, UR4 ;  /* 0x0000001fff057899 */ /* 0x000fd80008011404 */
.L_x_0:
[----:B------:R-:W1:Y:S02]  /*0300*/  LDCU.64 UR6, c[0x0][0x398] ;  /* 0x00007300ff0677ac */ /* 0x000e640008000a00 */
[----:B-1----:R-:W-:-:S04]  /*0310*/  UIADD3 UR4, UP0, UPT, UR4, UR6, URZ ;  /* 0x0000000604047290 */ /* 0x002fc8000ff1e0ff */
[----:B------:R-:W-:Y:S02]  /*0320*/  UIADD3.X UR5, UPT, UPT, UR5, UR7, URZ, UP0, !UPT ;  /* 0x0000000705057290 */ /* 0x000fe400087fe4ff */
[----:B------:R-:W-:-:S04]  /*0330*/  IMAD.U32 R2, RZ, RZ, UR4 ;  /* 0x00000004ff027e24 */ /* 0x000fc8000f8e00ff */
[----:B0-----:R-:W-:-:S05]  /*0340*/  MOV R3, UR5 ;  /* 0x0000000500037c02 */ /* 0x001fca0008000f00 */
[----:B------:R-:W-:Y:S01]  /*0350*/  STG.E.U8 desc[UR8][R2.64], RZ ;  /* 0x000000ff02007986 */ /* 0x000fe2000c101108 */
[----:B------:R-:W-:Y:S05]  /*0360*/  EXIT ;  /* 0x000000000000794d */ /* 0x000fea0003800000 */
.L_x_5:
[----:B------:R-:W-:-:S00]  /*0370*/  BRA `(.L_x_5) ;  /* 0xfffffffc00fc7947 */ /* 0x000fc0000383ffff */
[----:B------:R-:W-:-:S00]  /*0380*/  NOP ;  /* 0x0000000000007918 */ /* 0x000fc00000000000 */
[----:B------:R-:W-:-:S00]  /*0390*/  NOP ;  /* 0x0000000000007918 */ /* 0x000fc00000000000 */
[----:B------:R-:W-:-:S00]  /*03a0*/  NOP ;  /* 0x0000000000007918 */ /* 0x000fc00000000000 */
[----:B------:R-:W-:-:S00]  /*03b0*/  NOP ;  /* 0x0000000000007918 */ /* 0x000fc00000000000 */
[----:B------:R-:W-:-:S00]  /*03c0*/  NOP ;  /* 0x0000000000007918 */ /* 0x000fc00000000000 */
[----:B------:R-:W-:-:S00]  /*03d0*/  NOP ;  /* 0x0000000000007918 */ /* 0x000fc00000000000 */
[----:B------:R-:W-:-:S00]  /*03e0*/  NOP ;  /* 0x0000000000007918 */ /* 0x000fc00000000000 */
[----:B------:R-:W-:-:S00]  /*03f0*/  NOP ;  /* 0x0000000000007918 */ /* 0x000fc00000000000 */
.L_x_10:


//--------------------- .text._Z19lcs_length_row_cudaPK6grid_tiii --------------------------
	.section	.text._Z19lcs_length_row_cudaPK6grid_tiii,"ax",@progbits
	.align	128
        .global         _Z19lcs_length_row_cudaPK6grid_tiii
        .type           _Z19lcs_length_row_cudaPK6grid_tiii,@function
        .size           _Z19lcs_length_row_cudaPK6grid_tiii,(.L_x_11 - _Z19lcs_length_row_cudaPK6grid_tiii)
        .other          _Z19lcs_length_row_cudaPK6grid_tiii,@"STO_CUDA_ENTRY STV_DEFAULT"
_Z19lcs_length_row_cudaPK6grid_tiii:
.text._Z19lcs_length_row_cudaPK6grid_tiii:
[----:B------:R-:W-:Y:S08]  /*0000*/  LDC R1, c[0x0][0x37c] ;  /* 0x0000df00ff017b82 */ /* 0x000ff00000000800 */
[----:B------:R-:W0:Y:S01]  /*0010*/  LDC R0, c[0x0][0x390] ;  /* 0x0000e400ff007b82 */ /* 0x000e220000000800 */
[----:B------:R-:W1:Y:S01]  /*0020*/  S2R R14, SR_CTAID.X ;  /* 0x00000000000e7919 */ /* 0x000e620000002500 */
[----:B0-----:R-:W-:-:S13]  /*0030*/  ISETP.GE.AND P0, PT, R0, 0x1, PT ;  /* 0x000000010000780c */ /* 0x001fda0003f06270 */
[----:B-1----:R-:W-:Y:S05]  /*0040*/  @!P0 EXIT ;  /* 0x000000000000894d */ /* 0x002fea0003800000 */
[----:B------:R-:W0:Y:S01]  /*0050*/  LDCU UR8, c[0x0][0x388] ;  /* 0x00007100ff0877ac */ /* 0x000e220008000800 */
[----:B------:R-:W1:Y:S01]  /*0060*/  S2R R3, SR_TID.X ;  /* 0x0000000000037919 */ /* 0x000e620000002100 */
[----:B------:R-:W1:Y:S01]  /*0070*/  LDCU UR5, c[0x0][0x360] ;  /* 0x00006c00ff0577ac */ /* 0x000e620008000800 */
[----:B------:R-:W2:Y:S01]  /*0080*/  LDCU UR9, c[0x0][0x388] ;  /* 0x00007100ff0977ac */ /* 0x000ea20008000800 */
[----:B------:R-:W3:Y:S01]  /*0090*/  LDCU.64 UR6, c[0x0][0x358] ;  /* 0x00006b00ff0677ac */ /* 0x000ee20008000a00 */
[----:B0-----:R-:W-:Y:S02]  /*00a0*/  UIADD3 UR4, UPT, UPT, UR8, 0x1, URZ ;  /* 0x0000000108047890 */ /* 0x001fe4000fffe0ff */
[----:B------:R-:W-:-:S05]  /*00b0*/  VIADD R0, R0, UR8 ;  /* 0x0000000800007c36 */ /* 0x000fca0008000000 */
[C---:B------:R-:W-:Y:S02]  /*00c0*/  VIMNMX R2, PT, PT, R0.reuse, UR4, !PT ;  /* 0x0000000400027c48 */ /* 0x040fe4000ffe0100 */
[----:B------:R-:W-:Y:S01]  /*00d0*/  ISETP.LE.AND P0, PT, R0, UR4, PT ;  /* 0x0000000400007c0c */ /* 0x000fe2000bf03270 */
[----:B--2---:R-:W-:Y:S02]  /*00e0*/  IMAD.U32 R21, RZ, RZ, UR9 ;  /* 0x00000009ff157e24 */ /* 0x004fe4000f8e00ff */
[----:B------:R-:W-:Y:S02]  /*00f0*/  VIADD R2, R2, -UR8 ;  /* 0x8000000802027c36 */ /* 0x000fe40008000000 */
[----:B-1----:R-:W-:-:S03]  /*0100*/  IMAD R14, R14, UR5, R3 ;  /* 0x000000050e0e7c24 */ /* 0x002fc6000f8e0203 */
[----:B------:R-:W-:-:S04]  /*0110*/  LOP3.LUT R2, R2, 0x1, RZ, 0xc0, !PT ;  /* 0x0000000102027812 */ /* 0x000fc800078ec0ff */
[----:B------:R-:W-:Y:S02]  /*0120*/  ISETP.NE.U32.AND P1, PT, R2, 0x1, PT ;  /* 0x000000010200780c */ /* 0x000fe40003f25070 */
[----:B------:R-:W-:-:S11]  /*0130*/  SHF.R.S32.HI R15, RZ, 0x1f, R14 ;  /* 0x0000001fff0f7819 */ /* 0x000fd6000001140e */
[----:B---3--:R-:W-:Y:S05]  /*0140*/  @P1 BRA `(.L_x_6) ;  /* 0x0000000000a41947 */ /* 0x008fea0003800000 */
[----:B------:R-:W0:Y:S02]  /*0150*/  LDC.64 R10, c[0x0][0x380] ;  /* 0x0000e000ff0a7b82 */ /* 0x000e240000000a00 */
[----:B0-----:R-:W2:Y:S04]  /*0160*/  LDG.E.64 R6, desc[UR6][R10.64+0x18] ;  /* 0x000018060a067981 */ /* 0x001ea8000c1e1b00 */
[----:B------:R-:W3:Y:S01]  /*0170*/  LDG.E.64 R2, desc[UR6][R10.64+0x10] ;  /* 0x000010060a027981 */ /* 0x000ee2000c1e1b00 */
[----:B------:R-:W-:-:S04]  /*0180*/  IADD3 R5, PT, PT, -R14, UR8, RZ ;  /* 0x000000080e057c10 */ /* 0x000fc8000fffe1ff */
[----:B------:R-:W-:Y:S02]  /*0190*/  SHF.R.S32.HI R4, RZ, 0x1f, R5 ;  /* 0x0000001fff047819 */ /* 0x000fe40000011405 */
[----:B--2---:R-:W-:Y:S02]  /*01a0*/  IADD3 R12, P2, PT, R5, R6, RZ ;  /* 0x00000006050c7210 */ /* 0x004fe40007f5e0ff */
[----:B---3--:R-:W-:-:S03]  /*01b0*/  IADD3 R8, P1, PT, R14, R2, RZ ;  /* 0x000000020e087210 */ /* 0x008fc60007f3e0ff */
[----:B------:R-:W-:Y:S02]  /*01c0*/  IMAD.X R13, R7, 0x1, R4, P2 ;  /* 0x00000001070d7824 */ /* 0x000fe400010e0604 */
[----:B------:R-:W2:Y:S01]  /*01d0*/  LDG.E R7, desc[UR6][R10.64] ;  /* 0x000000060a077981 */ /* 0x000ea2000c1e1900 */
[----:B------:R-:W-:-:S03]  /*01e0*/  IMAD.X R9, R3, 0x1, R15, P1 ;  /* 0x0000000103097824 */ /* 0x000fc600008e060f */
[----:B------:R-:W3:Y:S04]  /*01f0*/  LDG.E.U8 R13, desc[UR6][R12.64] ;  /* 0x000000060c0d7981 */ /* 0x000ee8000c1e1100 */
[----:B------:R-:W3:Y:S04]  /*0200*/  LDG.E.U8 R8, desc[UR6][R8.64+-0x1] ;  /* 0xffffff0608087981 */ /* 0x000ee8000c1e1100 */
[----:B------:R-:W4:Y:S01]  /*0210*/  LDG.E.64 R2, desc[UR6][R10.64+0x20] ;  /* 0x000020060a027981 */ /* 0x000f22000c1e1b00 */
[----:B---3--:R-:W-:Y:S01]  /*0220*/  ISETP.NE.AND P1, PT, R8, R13, PT ;  /* 0x0000000d0800720c */ /* 0x008fe20003f25270 */
[----:B--2---:R-:W-:-:S02]  /*0230*/  IMAD R17, R14, R7, R14 ;  /* 0x000000070e117224 */ /* 0x004fc400078e020e */
[----:B------:R-:W-:-:S10]  /*0240*/  VIADD R16, R7, 0x1 ;  /* 0x0000000107107836 */ /* 0x000fd40000000000 */
[----:B------:R-:W-:-:S05]  /*0250*/  @P1 IMAD.IADD R6, R17, 0x1, -R16 ;  /* 0x0000000111061824 */ /* 0x000fca00078e0a10 */
[C---:B------:R-:W-:Y:S01]  /*0260*/  @P1 IADD3 R19, P2, PT, R5.reuse, R6, RZ ;  /* 0x0000000605131210 */ /* 0x040fe20007f5e0ff */
[----:B------:R-:W-:-:S03]  /*0270*/  @P1 IMAD.IADD R7, R5, 0x1, R17 ;  /* 0x0000000105071824 */ /* 0x000fc600078e0211 */
[----:B------:R-:W-:Y:S02]  /*0280*/  @P1 LEA.HI.X.SX32 R18, R6, R4, 0x1, P2 ;  /* 0x0000000406121211 */ /* 0x000fe400010f0eff */
[----:B----4-:R-:W-:Y:S01]  /*0290*/  @P1 LEA R6, P2, R19, R2, 0x3 ;  /* 0x0000000213061211 */ /* 0x010fe200078418ff */
[----:B------:R-:W-:Y:S01]  /*02a0*/  @P1 IMAD.WIDE R8, R7, 0x8, R2 ;  /* 0x0000000807081825 */ /* 0x000fe200078e0202 */
[----:B------:R-:W-:Y:S02]  /*02b0*/  @!P1 IADD3 R11, PT, PT, R5, R17, -R16 ;  /* 0x00000011050b9210 */ /* 0x000fe40007ffe810 */
[----:B------:R-:W-:-:S03]  /*02c0*/  @P1 LEA.HI.X R7, R19, R3, R18, 0x3, P2 ;  /* 0x0000000313071211 */ /* 0x000fc600010f1c12 */
[----:B------:R-:W-:Y:S01]  /*02d0*/  @!P1 IMAD.WIDE R10, R11, 0x8, R2 ;  /* 0x000000080b0a9825 */ /* 0x000fe200078e0202 */
[----:B------:R-:W2:Y:S04]  /*02e0*/  @P1 LDG.E R9, desc[UR6][R8.64] ;  /* 0x0000000608091981 */ /* 0x000ea8000c1e1900 */
[----:B------:R-:W2:Y:S04]  /*02f0*/  @P1 LDG.E R6, desc[UR6][R6.64+0x8] ;  /* 0x0000080606061981 */ /* 0x000ea8000c1e1900 */
[----:B------:R-:W3:Y:S01]  /*0300*/  @!P1 LDG.E R10, desc[UR6][R10.64] ;  /* 0x000000060a0a9981 */ /* 0x000ee2000c1e1900 */
[----:B------:R-:W-:Y:S01]  /*0310*/  IADD3 R19, P3, PT, R5, R17, RZ ;  /* 0x0000001105137210 */ /* 0x000fe20007f7e0ff */
[----:B------:R-:W-:-:S03]  /*0320*/  @P1 IMAD.MOV.U32 R5, RZ, RZ, 0x2 ;  /* 0x00000002ff051424 */ /* 0x000fc600078e00ff */
[----:B------:R-:W-:Y:S02]  /*0330*/  LEA.HI.X.SX32 R4, R17, R4, 0x1, P3 ;  /* 0x0000000411047211 */ /* 0x000fe400018f0eff */
[----:B------:R-:W-:-:S04]  /*0340*/  LEA R2, P3, R19, R2, 0x3 ;  /* 0x0000000213027211 */ /* 0x000fc800078618ff */
[----:B------:R-:W-:Y:S01]  /*0350*/  LEA.HI.X R3, R19, R3, R4, 0x3, P3 ;  /* 0x0000000313037211 */ /* 0x000fe200018f1c04 */
[----:B------:R-:W-:Y:S01]  /*0360*/  IMAD.U32 R21, RZ, RZ, UR4 ;  /* 0x00000004ff157e24 */ /* 0x000fe2000f8e00ff */
[CC--:B--2---:R-:W-:Y:S02]  /*0370*/  @P1 ISETP.GE.AND P2, PT, R6.reuse, R9.reuse, PT ;  /* 0x000000090600120c */ /* 0x0c4fe40003f46270 */
[----:B------:R-:W-:Y:S02]  /*0380*/  @P1 VIMNMX R13, PT, PT, R6, R9, !PT ;  /* 0x00000009060d1248 */ /* 0x000fe40007fe0100 */
[----:B------:R-:W-:Y:S01]  /*0390*/  @P1 SEL R5, R5, 0x1, !P2 ;  /* 0x0000000105051807 */ /* 0x000fe20005000000 */
[----:B---3--:R-:W-:Y:S02]  /*03a0*/  @!P1 VIADD R13, R10, 0x1 ;  /* 0x000000010a0d9836 */ /* 0x008fe40000000000 */
[----:B------:R-:W-:-:S03]  /*03b0*/  @!P1 IMAD.MOV.U32 R5, RZ, RZ, 0x3 ;  /* 0x00000003ff059424 */ /* 0x000fc600078e00ff */
[----:B------:R0:W-:Y:S04]  /*03c0*/  STG.E desc[UR6][R2.64+0x8], R13 ;  /* 0x0000080d02007986 */ /* 0x0001e8000c101906 */
[----:B------:R0:W-:Y:S02]  /*03d0*/  STG.E desc[UR6][R2.64+0xc], R5 ;  /* 0x00000c0502007986 */ /* 0x0001e4000c101906 */
.L_x_6:
[----:B------:R-:W-:Y:S05]  /*03e0*/  @P0 EXIT ;  /* 0x000000000000094d */ /* 0x000fea0003800000 */
[----:B0-----:R-:W0:Y:S01]  /*03f0*/  LDC.64 R2, c[0x0][0x380] ;  /* 0x0000e000ff027b82 */ /* 0x001e220000000a00 */
[C---:B------:R-:W-:Y:S01]  /*0400*/  LEA R19, P0, -R14.reuse, 0xc, 0x3 ;  /* 0x0000000c0e137811 */ /* 0x040fe200078019ff */
[----:B------:R-:W-:Y:S01]  /*0410*/  VIADD R23, R21, 0xffffffff ;  /* 0xffffffff15177836 */ /* 0x000fe20000000000 */
[----:B------:R-:W-:-:S05]  /*0420*/  SHF.L.U64.HI R17, R14, 0x3, R15 ;  /* 0x000000030e117819 */ /* 0x000fca000001020f */
[----:B------:R-:W-:-:S07]  /*0430*/  IMAD.X R17, RZ, RZ, ~R17, P0 ;  /* 0x000000ffff117224 */ /* 0x000fce00000e0e11 */
.L_x_7:
[----:B01----:R-:W2:Y:S04]  /*0440*/  LDG.E.64 R6, desc[UR6][R2.64+0x18] ;  /* 0x0000180602067981 */ /* 0x003ea8000c1e1b00 */
[----:B------:R-:W3:Y:S01]  /*0450*/  LDG.E.64 R4, desc[UR6][R2.64+0x10] ;  /* 0x0000100602047981 */ /* 0x000ee2000c1e1b00 */
[----:B------:R-:W-:Y:S02]  /*0460*/  SHF.R.S32.HI R18, RZ, 0x1f, R21 ;  /* 0x0000001fff127819 */ /* 0x000fe40000011415 */
[----:B------:R-:W-:Y:S01]  /*0470*/  IADD3 R20, P0, PT, -R14, R21, RZ ;  /* 0x000000150e147210 */ /* 0x000fe20007f1e1ff */
[----:B------:R-:W4:Y:S04]  /*0480*/  LDG.E R12, desc[UR6][R2.64] ;  /* 0x00000006020c7981 */ /* 0x000f28000c1e1900 */
[----:B------:R-:W-:Y:S01]  /*0490*/  IMAD.X R16, R18, 0x1, ~R15, P0 ;  /* 0x0000000112107824 */ /* 0x000fe200000e0e0f */
[----:B--2---:R-:W-:-:S02]  /*04a0*/  IADD3 R10, P1, PT, R6, R20, RZ ;  /* 0x00000014060a7210 */ /* 0x004fc40007f3e0ff */
[----:B---3--:R-:W-:-:S03]  /*04b0*/  IADD3 R8, P0, PT, R14, R4, RZ ;  /* 0x000000040e087210 */ /* 0x008fc60007f1e0ff */
[----:B------:R-:W-:Y:S02]  /*04c0*/  IMAD.X R11, R7, 0x1, R16, P1 ;  /* 0x00000001070b7824 */ /* 0x000fe400008e0610 */
[----:B------:R-:W-:-:S04]  /*04d0*/  IMAD.X R9, R5, 0x1, R15, P0 ;  /* 0x0000000105097824 */ /* 0x000fc800000e060f */
[----:B------:R-:W2:Y:S04]  /*04e0*/  LDG.E.U8 R11, desc[UR6][R10.64] ;  /* 0x000000060a0b7981 */ /* 0x000ea8000c1e1100 */
[----:B------:R-:W2:Y:S04]  /*04f0*/  LDG.E.U8 R8, desc[UR6][R8.64+-0x1] ;  /* 0xffffff0608087981 */ /* 0x000ea8000c1e1100 */
[----:B------:R-:W3:Y:S01]  /*0500*/  LDG.E.64 R4, desc[UR6][R2.64+0x20] ;  /* 0x0000200602047981 */ /* 0x000ee2000c1e1b00 */
[----:B----4-:R-:W-:Y:S02]  /*0510*/  IMAD R25, R14, R12, R14 ;  /* 0x0000000c0e197224 */ /* 0x010fe400078e020e */
[----:B------:R-:W-:Y:S01]  /*0520*/  IMAD.WIDE R6, R21, 0x8, RZ ;  /* 0x0000000815067825 */ /* 0x000fe200078e02ff */
[----:B--2---:R-:W-:-:S13]  /*0530*/  ISETP.NE.AND P0, PT, R8, R11, PT ;  /* 0x0000000b0800720c */ /* 0x004fda0003f05270 */
[C-C-:B------:R-:W-:Y:S01]  /*0540*/  @P0 IADD3 R13, PT, PT, R25.reuse, -0x1, -R12.reuse ;  /* 0xffffffff190d0810 */ /* 0x140fe20007ffe80c */
[C---:B------:R-:W-:Y:S01]  /*0550*/  @!P0 IMAD.IADD R22, R25.reuse, 0x1, -R12 ;  /* 0x0000000119168824 */ /* 0x040fe200078e0a0c */
[----:B------:R-:W-:-:S03]  /*0560*/  @P0 IADD3 R24, PT, PT, R25, -R14, R23 ;  /* 0x8000000e19180210 */ /* 0x000fc60007ffe017 */
[----:B------:R-:W-:Y:S01]  /*0570*/  @P0 IMAD.WIDE R12, R13, 0x8, R6 ;  /* 0x000000080d0c0825 */ /* 0x000fe200078e0206 */
[----:B------:R-:W-:-:S03]  /*0580*/  @!P0 IADD3 R9, PT, PT, R22, -R14, R23 ;  /* 0x8000000e16098210 */ /* 0x000fc60007ffe017 */
[----:B------:R-:W-:Y:S01]  /*0590*/  @P0 VIADD R11, R24, 0x1 ;  /* 0x00000001180b0836 */ /* 0x000fe20000000000 */
[----:B---3--:R-:W-:-:S03]  /*05a0*/  @P0 IADD3 R12, P1, P2, R19, R4, R12 ;  /* 0x00000004130c0210 */ /* 0x008fc60007a3e00c */
[----:B------:R-:W-:Y:S01]  /*05b0*/  @P0 IMAD.WIDE R10, R11, 0x8, R4 ;  /* 0x000000080b0a0825 */ /* 0x000fe200078e0204 */
[----:B------:R-:W-:-:S03]  /*05c0*/  @P0 IADD3.X R13, PT, PT, R17, R5, R13, P1, P2 ;  /* 0x00000005110d0210 */ /* 0x000fc60000fe440d */
[----:B------:R-:W-:Y:S02]  /*05d0*/  @!P0 IMAD.WIDE R8, R9, 0x8, R4 ;  /* 0x0000000809088825 */ /* 0x000fe400078e0204 */
[----:B------:R-:W2:Y:S04]  /*05e0*/  @P0 LDG.E R11, desc[UR6][R10.64] ;  /* 0x000000060a0b0981 */ /* 0x000ea8000c1e1900 */
[----:B------:R-:W2:Y:S04]  /*05f0*/  @P0 LDG.E R12, desc[UR6][R12.64+-0x4] ;  /* 0xfffffc060c0c0981 */ /* 0x000ea8000c1e1900 */
[----:B------:R-:W3:Y:S01]  /*0600*/  @!P0 LDG.E R8, desc[UR6][R8.64] ;  /* 0x0000000608088981 */ /* 0x000ee2000c1e1900 */
[----:B------:R-:W-:-:S03]  /*0610*/  IMAD.WIDE R24, R25, 0x8, R6 ;  /* 0x0000000819187825 */ /* 0x000fc600078e0206 */
[----:B------:R-:W-:Y:S01]  /*0620*/  IADD3 R24, P2, P3, R19, R4, R24 ;  /* 0x0000000413187210 */ /* 0x000fe20007b5e018 */
[----:B------:R-:W-:Y:S02]  /*0630*/  @P0 IMAD.MOV.U32 R4, RZ, RZ, 0x2 ;  /* 0x00000002ff040424 */ /* 0x000fe400078e00ff */
[----:B------:R-:W-:Y:S01]  /*0640*/  @!P0 IMAD.MOV.U32 R29, RZ, RZ, 0x3 ;  /* 0x00000003ff1d8424 */ /* 0x000fe200078e00ff */
[----:B------:R-:W-:Y:S02]  /*0650*/  IADD3.X R25, PT, PT, R17, R5, R25, P2, P3 ;  /* 0x0000000511197210 */ /* 0x000fe400017e6419 */
[-C--:B--2---:R-:W-:Y:S01]  /*0660*/  @P0 ISETP.GE.AND P1, PT, R12, R11.reuse, PT ;  /* 0x0000000b0c00020c */ /* 0x084fe20003f26270 */
[----:B---3--:R-:W-:Y:S01]  /*0670*/  @!P0 VIADD R27, R8, 0x1 ;  /* 0x00000001081b8836 */ /* 0x008fe20000000000 */
[----:B------:R-:W-:Y:S02]  /*0680*/  @P0 VIMNMX R27, PT, PT, R12, R11, !PT ;  /* 0x0000000b0c1b0248 */ /* 0x000fe40007fe0100 */
[----:B------:R-:W-:-:S03]  /*0690*/  @P0 SEL R29, R4, 0x1, !P1 ;  /* 0x00000001041d0807 */ /* 0x000fc60004800000 */
[----:B------:R0:W-:Y:S04]  /*06a0*/  STG.E desc[UR6][R24.64+-0x4], R27 ;  /* 0xfffffc1b18007986 */ /* 0x0001e8000c101906 */
[----:B------:R1:W-:Y:S04]  /*06b0*/  STG.E desc[UR6][R24.64], R29 ;  /* 0x0000001d18007986 */ /* 0x0003e8000c101906 */
[----:B------:R-:W2:Y:S04]  /*06c0*/  LDG.E.64 R8, desc[UR6][R2.64+0x18] ;  /* 0x0000180602087981 */ /* 0x000ea8000c1e1b00 */
[----:B------:R-:W3:Y:S04]  /*06d0*/  LDG.E.64 R4, desc[UR6][R2.64+0x10] ;  /* 0x0000100602047981 */ /* 0x000ee8000c1e1b00 */
[----:B------:R-:W4:Y:S01]  /*06e0*/  LDG.E R13, desc[UR6][R2.64] ;  /* 0x00000006020d7981 */ /* 0x000f22000c1e1900 */
        /* <DEDUP_REMOVED lines=8> */
[----:B------:R-:W-:-:S04]  /*0770*/  VIADD R13, R13, 0x1 ;  /* 0x000000010d0d7836 */ /* 0x000fc80000000000 */
[C---:B------:R-:W-:Y:S01]  /*0780*/  IMAD.IADD R13, R12.reuse, 0x1, -R13 ;  /* 0x000000010c0d7824 */ /* 0x040fe200078e0a0d */
[----:B0-----:R-:W-:-:S04]  /*0790*/  IADD3 R27, P1, PT, R12, R21, RZ ;  /* 0x000000150c1b7210 */ /* 0x001fc80007f3e0ff */
[----:B------:R-:W-:Y:S02]  /*07a0*/  LEA.HI.X.SX32 R20, R12, R18, 0x1, P1 ;  /* 0x000000120c147211 */ /* 0x000fe400008f0eff */
[----:B--2---:R-:W-:Y:S02]  /*07b0*/  ISETP.NE.AND P0, PT, R8, R11, PT ;  /* 0x0000000b0800720c */ /* 0x004fe40003f05270 */
[----:B---3--:R-:W-:-:S11]  /*07c0*/  LEA R16, P1, R27, R4, 0x3 ;  /* 0x000000041b107211 */ /* 0x008fd600078218ff */
[----:B-1----:R-:W-:-:S04]  /*07d0*/  @P0 IADD3 R25, P2, PT, R13, R21, RZ ;  /* 0x000000150d190210 */ /* 0x002fc80007f5e0ff */
[----:B------:R-:W-:Y:S02]  /*07e0*/  @P0 LEA.HI.X.SX32 R12, R13, R18, 0x1, P2 ;  /* 0x000000120d0c0211 */ /* 0x000fe400010f0eff */
[----:B------:R-:W-:Y:S02]  /*07f0*/  @P0 LEA R10, P2, R25, R4, 0x3 ;  /* 0x00000004190a0211 */ /* 0x000fe400078418ff */
[-C--:B------:R-:W-:Y:S02]  /*0800*/  LEA.HI.X R18, R27, R5.reuse, R20, 0x3, P1 ;  /* 0x000000051b127211 */ /* 0x080fe400008f1c14 */
[----:B------:R-:W-:Y:S01]  /*0810*/  @P0 LEA.HI.X R12, R25, R5, R12, 0x3, P2 ;  /* 0x00000005190c0211 */ /* 0x000fe200010f1c0c */
[----:B------:R-:W-:Y:S01]  /*0820*/  @!P0 IMAD.WIDE R6, R13, 0x8, R6 ;  /* 0x000000080d068825 */ /* 0x000fe200078e0206 */
[-C--:B------:R-:W-:Y:S02]  /*0830*/  IADD3 R8, P1, PT, R16, R19.reuse, RZ ;  /* 0x0000001310087210 */ /* 0x080fe40007f3e0ff */
[----:B------:R-:W-:-:S03]  /*0840*/  @P0 IADD3 R10, P2, PT, R10, R19, RZ ;  /* 0x000000130a0a0210 */ /* 0x000fc60007f5e0ff */
[--C-:B------:R-:W-:Y:S02]  /*0850*/  IMAD.X R9, R18, 0x1, R17.reuse, P1 ;  /* 0x0000000112097824 */ /* 0x100fe400008e0611 */
[----:B------:R-:W-:Y:S01]  /*0860*/  @P0 IMAD.X R11, R12, 0x1, R17, P2 ;  /* 0x000000010c0b0824 */ /* 0x000fe200010e0611 */
[----:B------:R-:W-:Y:S02]  /*0870*/  @!P0 IADD3 R4, P1, P2, R19, R4, R6 ;  /* 0x0000000413048210 */ /* 0x000fe40007a3e006 */
[----:B------:R-:W2:Y:S02]  /*0880*/  @P0 LDG.E R13, desc[UR6][R8.64+-0x4] ;  /* 0xfffffc06080d0981 */ /* 0x000ea4000c1e1900 */
[----:B------:R-:W-:Y:S02]  /*0890*/  @!P0 IADD3.X R5, PT, PT, R17, R5, R7, P1, P2 ;  /* 0x0000000511058210 */ /* 0x000fe40000fe4407 */
[----:B------:R0:W2:Y:S04]  /*08a0*/  @P0 LDG.E R10, desc[UR6][R10.64+0x4] ;  /* 0x000004060a0a0981 */ /* 0x0000a8000c1e1900 */
[----:B------:R-:W3:Y:S01]  /*08b0*/  @!P0 LDG.E R4, desc[UR6][R4.64+-0x4] ;  /* 0xfffffc0604048981 */ /* 0x000ee2000c1e1900 */
[----:B------:R-:W-:-:S02]  /*08c0*/  @P0 IMAD.MOV.U32 R7, RZ, RZ, 0x2 ;  /* 0x00000002ff070424 */ /* 0x000fc400078e00ff */
[C---:B0-----:R-:W-:Y:S02]  /*08d0*/  VIADD R11, R23.reuse, 0x3 ;  /* 0x00000003170b7836 */ /* 0x041fe40000000000 */
[----:B------:R-:W-:Y:S02]  /*08e0*/  VIADD R23, R23, 0x2 ;  /* 0x0000000217177836 */ /* 0x000fe40000000000 */
[----:B------:R-:W-:Y:S01]  /*08f0*/  VIADD R21, R21, 0x2 ;  /* 0x0000000215157836 */ /* 0x000fe20000000000 */
[CC--:B--2---:R-:W-:Y:S02]  /*0900*/  @P0 ISETP.GE.AND P1, PT, R10.reuse, R13.reuse, PT ;  /* 0x0000000d0a00020c */ /* 0x0c4fe40003f26270 */
[----:B------:R-:W-:Y:S02]  /*0910*/  @P0 VIMNMX R13, PT, PT, R10, R13, !PT ;  /* 0x0000000d0a0d0248 */ /* 0x000fe40007fe0100 */
[----:B------:R-:W-:Y:S01]  /*0920*/  @P0 SEL R7, R7, 0x1, !P1 ;  /* 0x0000000107070807 */ /* 0x000fe20004800000 */
[----:B---3--:R-:W-:-:S02]  /*0930*/  @!P0 VIADD R13, R4, 0x1 ;  /* 0x00000001040d8836 */ /* 0x008fc40000000000 */
[----:B------:R-:W-:Y:S01]  /*0940*/  @!P0 IMAD.MOV.U32 R7, RZ, RZ, 0x3 ;  /* 0x00000003ff078424 */ /* 0x000fe200078e00ff */
[----:B------:R-:W-:Y:S02]  /*0950*/  ISETP.GE.AND P0, PT, R11, R0, PT ;  /* 0x000000000b00720c */ /* 0x000fe40003f06270 */
[----:B------:R1:W-:Y:S04]  /*0960*/  STG.E desc[UR6][R8.64+0x4], R13 ;  /* 0x0000040d08007986 */ /* 0x0003e8000c101906 */
[----:B------:R1:W-:Y:S07]  /*0970*/  STG.E desc[UR6][R8.64+0x8], R7 ;  /* 0x0000080708007986 */ /* 0x0003ee000c101906 */
[----:B------:R-:W-:Y:S05]  /*0980*/  @!P0 BRA `(.L_x_7) ;  /* 0xfffffff800ac8947 */ /* 0x000fea000383ffff */
[----:B------:R-:W-:Y:S05]  /*0990*/  EXIT ;  /* 0x000000000000794d */ /* 0x000fea0003800000 */
.L_x_8:
        /* <DEDUP_REMOVED lines=14> */
.L_x_11:


//--------------------- .text._Z6vecAddPfS_S_     --------------------------
	.section	.text._Z6vecAddPfS_S_,"ax",@progbits
	.align	128
        .global         _Z6vecAddPfS_S_
        .type           _Z6vecAddPfS_S_,@function
        .size           _Z6vecAddPfS_S_,(.L_x_12 - _Z6vecAddPfS_S_)
        .other          _Z6vecAddPfS_S_,@"STO_CUDA_ENTRY STV_DEFAULT"
_Z6vecAddPfS_S_:
.text._Z6vecAddPfS_S_:
[----:B------:R-:W-:Y:S01]  /*0000*/  LDC R1, c[0x0][0x37c] ;  /* 0x0000df00ff017b82 */ /* 0x000fe20000000800 */
[----:B------:R-:W0:Y:S07]  /*0010*/  S2R R11, SR_TID.X ;  /* 0x00000000000b7919 */ /* 0x000e2e0000002100 */
[----:B------:R-:W0:Y:S01]  /*0020*/  LDC.64 R2, c[0x0][0x380] ;  /* 0x0000e000ff027b82 */ /* 0x000e220000000a00 */
[----:B------:R-:W1:Y:S07]  /*0030*/  LDCU.64 UR4, c[0x0][0x358] ;  /* 0x00006b00ff0477ac */ /* 0x000e6e0008000a00 */
[----:B------:R-:W2:Y:S08]  /*0040*/  LDC.64 R4, c[0x0][0x388] ;  /* 0x0000e200ff047b82 */ /* 0x000eb00000000a00 */
[----:B------:R-:W3:Y:S01]  /*0050*/  LDC.64 R6, c[0x0][0x390] ;  /* 0x0000e400ff067b82 */ /* 0x000ee20000000a00 */
[----:B0-----:R-:W-:Y:S01]  /*0060*/  IMAD.WIDE.U32 R2, R11, 0x4, R2 ;  /* 0x000000040b027825 */ /* 0x001fe200078e0002 */
[----:B------:R-:W-:-:S03]  /*0070*/  I2FP.F32.U32 R9, R11 ;  /* 0x0000000b00097245 */ /* 0x000fc60000201000 */
[C---:B--2---:R-:W-:Y:S01]  /*0080*/  IMAD.WIDE.U32 R4, R11.reuse, 0x4, R4 ;  /* 0x000000040b047825 */ /* 0x044fe200078e0004 */
[----:B-1----:R-:W-:Y:S04]  /*0090*/  STG.E desc[UR4][R2.64], RZ ;  /* 0x000000ff02007986 */ /* 0x002fe8000c101904 */
[----:B------:R-:W-:Y:S04]  /*00a0*/  STG.E desc[UR4][R4.64], R9 ;  /* 0x0000000904007986 */ /* 0x000fe8000c101904 */
[----:B------:R-:W2:Y:S01]  /*00b0*/  LDG.E R0, desc[UR4][R2.64] ;  /* 0x0000000402007981 */ /* 0x000ea2000c1e1900 */
[----:B---3--:R-:W-:-:S04]  /*00c0*/  IMAD.WIDE.U32 R6, R11, 0x4, R6 ;  /* 0x000000040b067825 */ /* 0x008fc800078e0006 */
[----:B--2---:R-:W-:-:S05]  /*00d0*/  FADD R11, R9, R0 ;  /* 0x00000000090b7221 */ /* 0x004fca0000000000 */
[----:B------:R-:W-:Y:S01]  /*00e0*/  STG.E desc[UR4][R6.64], R11 ;  /* 0x0000000b06007986 */ /* 0x000fe2000c101904 */
[----:B------:R-:W-:Y:S05]  /*00f0*/  EXIT ;  /* 0x000000000000794d */ /* 0x000fea0003800000 */
.L_x_9:
        /* <DEDUP_REMOVED lines=16> */
.L_x_12:


//--------------------- .nv.shared.reserved.0     --------------------------
	.section	.nv.shared.reserved.0,"aw",@nobits
	.weak		__nv_reservedSMEM_offset_0_alias
	.size		__nv_reservedSMEM_offset_0_alias, 0, 64
	.other		__nv_reservedSMEM_offset_0_alias,@"STO_CUDA_RESERVED_SHARED STV_DEFAULT"
__nv_reservedSMEM_offset_0_alias:
	.zero		0
	.zero		64


//--------------------- .nv.constant0._Z18lcs_backtrack_cudaPK6grid_tiiiPc --------------------------
	.section	.nv.constant0._Z18lcs_backtrack_cudaPK6grid_tiiiPc,"a",@progbits
	.sectionflags	@""
	.align	4
.nv.constant0._Z18lcs_backtrack_cudaPK6grid_tiiiPc:
	.zero		928


//--------------------- .nv.constant0._Z19lcs_length_row_cudaPK6grid_tiii --------------------------
	.section	.nv.constant0._Z19lcs_length_row_cudaPK6grid_tiii,"a",@progbits
	.sectionflags	@""
	.align	4
.nv.constant0._Z19lcs_length_row_cudaPK6grid_tiii:
	.zero		916


//--------------------- .nv.constant0._Z6vecAddPfS_S_ --------------------------
	.section	.nv.constant0._Z6vecAddPfS_S_,"a",@progbits
	.sectionflags	@""
	.align	4
.nv.constant0._Z6vecAddPfS_S_:
	.zero		920


//--------------------- SYMBOLS --------------------------

	.type		.nv.reservedSmem.offset0,@object
	.size		.nv.reservedSmem.offset0,0x4
